	.headerflags	@"EF_CUDA_TEXMODE_UNIFIED EF_CUDA_64BIT_ADDRESS EF_CUDA_ACCELERATORS EF_CUDA_SM90 EF_CUDA_VIRTUAL_SM(EF_CUDA_SM90)"
	.elftype	@"ET_EXEC"


//--------------------- .nv.info                  --------------------------
	.section	.nv.info,"",@"SHT_CUDA_INFO"
	.align	4


	//----- nvinfo : EIATTR_REGCOUNT
	.align		4
        /*0000*/ 	.byte	0x04, 0x2f
        /*0002*/ 	.short	(.L_1 - .L_0)
	.align		4
.L_0:
        /*0004*/ 	.word	index@(triton_poi_fused_cat_7)
        /*0008*/ 	.word	0x00000012


	//----- nvinfo : EIATTR_MIN_STACK_SIZE
	.align		4
.L_1:
        /*000c*/ 	.byte	0x04, 0x12
        /*000e*/ 	.short	(.L_3 - .L_2)
	.align		4
.L_2:
        /*0010*/ 	.word	index@(triton_poi_fused_cat_7)
        /*0014*/ 	.word	0x00000000


	//----- nvinfo : EIATTR_FRAME_SIZE
	.align		4
.L_3:
        /*0018*/ 	.byte	0x04, 0x11
        /*001a*/ 	.short	(.L_5 - .L_4)
	.align		4
.L_4:
        /*001c*/ 	.word	index@(triton_poi_fused_cat_7)
        /*0020*/ 	.word	0x00000000


	//----- nvinfo : EIATTR_MIN_STACK_SIZE
	.align		4
.L_5:
        /*0024*/ 	.byte	0x04, 0x12
        /*0026*/ 	.short	(.L_7 - .L_6)
	.align		4
.L_6:
        /*0028*/ 	.word	index@(triton_poi_fused_cat_7)
        /*002c*/ 	.word	0x00000000
.L_7:


//--------------------- .nv.info.triton_poi_fused_cat_7 --------------------------
	.section	.nv.info.triton_poi_fused_cat_7,"",@"SHT_CUDA_INFO"
	.sectionflags	@""
	.align	4


	//----- nvinfo : EIATTR_CUDA_API_VERSION
	.align		4
        /*0000*/ 	.byte	0x04, 0x37
        /*0002*/ 	.short	(.L_9 - .L_8)
.L_8:
        /*0004*/ 	.word	0x0000007c


	//----- nvinfo : EIATTR_KPARAM_INFO
	.align		4
.L_9:
        /*0008*/ 	.byte	0x04, 0x17
        /*000a*/ 	.short	(.L_11 - .L_10)
.L_10:
        /*000c*/ 	.word	0x00000000
        /*0010*/ 	.short	0x0002
        /*0012*/ 	.short	0x0010
        /*0014*/ 	.byte	0x00, 0xf0, 0x11, 0x00


	//----- nvinfo : EIATTR_KPARAM_INFO
	.align		4
.L_11:
        /*0018*/ 	.byte	0x04, 0x17
        /*001a*/ 	.short	(.L_13 - .L_12)
.L_12:
        /*001c*/ 	.word	0x00000000
        /*0020*/ 	.short	0x0001
        /*0022*/ 	.short	0x0008
        /*0024*/ 	.byte	0x00, 0xf4, 0x21, 0x00


	//----- nvinfo : EIATTR_KPARAM_INFO
	.align		4
.L_13:
        /*0028*/ 	.byte	0x04, 0x17
        /*002a*/ 	.short	(.L_15 - .L_14)
.L_14:
        /*002c*/ 	.word	0x00000000
        /*0030*/ 	.short	0x0000
        /*0032*/ 	.short	0x0000
        /*0034*/ 	.byte	0x00, 0xf4, 0x21, 0x00


	//----- nvinfo : EIATTR_SPARSE_MMA_MASK
	.align		4
.L_15:
        /*0038*/ 	.byte	0x03, 0x50
        /*003a*/ 	.short	0x0000


	//----- nvinfo : EIATTR_MAXREG_COUNT
	.align		4
        /*003c*/ 	.byte	0x03, 0x1b
        /*003e*/ 	.short	0x00ff


	//----- nvinfo : EIATTR_EXIT_INSTR_OFFSETS
	.align		4
        /*0040*/ 	.byte	0x04, 0x1c
        /*0042*/ 	.short	(.L_17 - .L_16)


	//   ....[0]....
.L_16:
        /*0044*/ 	.word	0x00000160


	//   ....[1]....
        /*0048*/ 	.word	0x00000180


	//----- nvinfo : EIATTR_REQNTID
	.align		4
.L_17:
        /*004c*/ 	.byte	0x04, 0x10
        /*004e*/ 	.short	(.L_19 - .L_18)
.L_18:
        /*0050*/ 	.word	0x00000020
        /*0054*/ 	.word	0x00000001
        /*0058*/ 	.word	0x00000001


	//----- nvinfo : EIATTR_CBANK_PARAM_SIZE
	.align		4
.L_19:
        /*005c*/ 	.byte	0x03, 0x19
        /*005e*/ 	.short	0x0014


	//----- nvinfo : EIATTR_PARAM_CBANK
	.align		4
        /*0060*/ 	.byte	0x04, 0x0a
        /*0062*/ 	.short	(.L_21 - .L_20)
	.align		4
.L_20:
        /*0064*/ 	.word	index@(.nv.constant0.triton_poi_fused_cat_7)
        /*0068*/ 	.short	0x0210
        /*006a*/ 	.short	0x0014


	//----- nvinfo : EIATTR_SW_WAR
	.align		4
.L_21:
        /*006c*/ 	.byte	0x04, 0x36
        /*006e*/ 	.short	(.L_23 - .L_22)
.L_22:
        /*0070*/ 	.word	0x00000008
.L_23:


//--------------------- .nv.callgraph             --------------------------
	.section	.nv.callgraph,"",@"SHT_CUDA_CALLGRAPH"
	.align	4
	.sectionentsize	8
	.align		4
        /*0000*/ 	.word	0x00000000
	.align		4
        /*0004*/ 	.word	0xffffffff
	.align		4
        /*0008*/ 	.word	0x00000000
	.align		4
        /*000c*/ 	.word	0xfffffffe
	.align		4
        /*0010*/ 	.word	0x00000000
	.align		4
        /*0014*/ 	.word	0xfffffffd
	.align		4
        /*0018*/ 	.word	0x00000000
	.align		4
        /*001c*/ 	.word	0xfffffffc


//--------------------- .text.triton_poi_fused_cat_7 --------------------------
	.section	.text.triton_poi_fused_cat_7,"ax",@progbits
	.align	128
        .global         triton_poi_fused_cat_7
        .type           triton_poi_fused_cat_7,@function
        .size           triton_poi_fused_cat_7,(.L_x_1 - triton_poi_fused_cat_7)
        .other          triton_poi_fused_cat_7,@"STO_CUDA_ENTRY STV_DEFAULT"
triton_poi_fused_cat_7:
.text.triton_poi_fused_cat_7:
[----:B------:R-:W0:Y:S02]  /*0000*/  LDC R1, c[0x0][0x28] ;  /* 0x00000a00ff017b82 */ /* 0x000e240000000800 */
[----:B------:R-:W1:Y:S01]  /*0010*/  S2R R0, SR_TID.X ;  /* 0x0000000000007919 */ /* 0x000e620000002100 */
[----:B------:R-:W2:Y:S01]  /*0020*/  LDC.64 R4, c[0x0][0x210] ;  /* 0x00008400ff047b82 */ /* 0x000ea20000000a00 */
[----:B------:R-:W-:Y:S01]  /*0030*/  IMAD.MOV.U32 R13, RZ, RZ, RZ ;  /* 0x000000ffff0d7224 */ /* 0x000fe200078e00ff */
[----:B------:R-:W-:Y:S01]  /*0040*/  ULDC.64 UR4, c[0x0][0x208] ;  /* 0x0000820000047ab9 */ /* 0x000fe20000000a00 */
[----:B------:R-:W3:Y:S05]  /*0050*/  S2R R3, SR_CTAID.X ;  /* 0x0000000000037919 */ /* 0x000eea0000002500 */
[----:B------:R-:W4:Y:S01]  /*0060*/  LDC.64 R8, c[0x0][0x218] ;  /* 0x00008600ff087b82 */ /* 0x000f220000000a00 */
[----:B-1----:R-:W-:-:S04]  /*0070*/  LOP3.LUT R0, R0, 0x1f, RZ, 0xc0, !PT ;  /* 0x0000001f00007812 */ /* 0x002fc800078ec0ff */
[----:B---3--:R-:W-:-:S04]  /*0080*/  LEA R0, R3, R0, 0x6 ;  /* 0x0000000003007211 */ /* 0x008fc800078e30ff */
[C---:B------:R-:W-:Y:S02]  /*0090*/  ISETP.GE.AND P0, PT, R0.reuse, 0x40, PT ;  /* 0x000000400000780c */ /* 0x040fe40003f06270 */
[----:B------:R-:W-:Y:S02]  /*00a0*/  SHF.L.U32 R7, R0, 0x4, RZ ;  /* 0x0000000400077819 */ /* 0x000fe400000006ff */
[----:B------:R-:W-:-:S03]  /*00b0*/  IADD3 R6, R0, 0x20, RZ ;  /* 0x0000002000067810 */ /* 0x000fc60007ffe0ff */
[----:B--2---:R-:W-:Y:S01]  /*00c0*/  IMAD.WIDE R2, R7, 0x4, R4 ;  /* 0x0000000407027825 */ /* 0x004fe200078e0204 */
[C---:B------:R-:W-:Y:S02]  /*00d0*/  ISETP.GE.AND P1, PT, R6.reuse, 0x40, PT ;  /* 0x000000400600780c */ /* 0x040fe40003f26270 */
[----:B------:R-:W-:-:S03]  /*00e0*/  SHF.L.U32 R11, R6, 0x4, RZ ;  /* 0x00000004060b7819 */ /* 0x000fc600000006ff */
[----:B------:R-:W2:Y:S01]  /*00f0*/  @!P0 LDG.E.EL R13, desc[UR4][R2.64+0x8] ;  /* 0x00000804020d8981 */ /* 0x000ea2000c2e1900 */
[----:B------:R-:W-:Y:S02]  /*0100*/  IMAD.MOV.U32 R15, RZ, RZ, RZ ;  /* 0x000000ffff0f7224 */ /* 0x000fe400078e00ff */
[----:B------:R-:W-:-:S04]  /*0110*/  IMAD.WIDE R4, R11, 0x4, R4 ;  /* 0x000000040b047825 */ /* 0x000fc800078e0204 */
[--C-:B----4-:R-:W-:Y:S01]  /*0120*/  IMAD.WIDE R6, R7, 0x4, R8.reuse ;  /* 0x0000000407067825 */ /* 0x110fe200078e0208 */
[----:B------:R1:W5:Y:S03]  /*0130*/  @!P1 LDG.E.EL R15, desc[UR4][R4.64+0x8] ;  /* 0x00000804040f9981 */ /* 0x000366000c2e1900 */
[----:B------:R-:W-:Y:S01]  /*0140*/  IMAD.WIDE R8, R11, 0x4, R8 ;  /* 0x000000040b087825 */ /* 0x000fe200078e0208 */
[----:B--2---:R1:W-:Y:S01]  /*0150*/  @!P0 STG.E desc[UR4][R6.64], R13 ;  /* 0x0000000d06008986 */ /* 0x0043e2000c101904 */
[----:B------:R-:W-:Y:S05]  /*0160*/  @P1 EXIT ;  /* 0x000000000000194d */ /* 0x000fea0003800000 */
[----:B-----5:R-:W-:Y:S01]  /*0170*/  STG.E desc[UR4][R8.64], R15 ;  /* 0x0000000f08007986 */ /* 0x020fe2000c101904 */
[----:B------:R-:W-:Y:S05]  /*0180*/  EXIT ;  /* 0x000000000000794d */ /* 0x000fea0003800000 */
.L_x_0:
[----:B------:R-:W-:-:S00]  /*0190*/  BRA `(.L_x_0) ;  /* 0xfffffffc00fc7947 */ /* 0x000fc0000383ffff */
[----:B------:R-:W-:-:S00]  /*01a0*/  NOP ;  /* 0x0000000000007918 */ /* 0x000fc00000000000 */
        /* <DEDUP_REMOVED lines=13> */
.L_x_1:


//--------------------- .nv.constant0.triton_poi_fused_cat_7 --------------------------
	.section	.nv.constant0.triton_poi_fused_cat_7,"a",@progbits
	.sectionflags	@""
	.align	4
.nv.constant0.triton_poi_fused_cat_7:
	.zero		548
